	.headerflags	@"EF_CUDA_TEXMODE_UNIFIED EF_CUDA_64BIT_ADDRESS EF_CUDA_ACCELERATORS EF_CUDA_SM90 EF_CUDA_VIRTUAL_SM(EF_CUDA_SM90)"
	.elftype	@"ET_EXEC"


//--------------------- .nv.info                  --------------------------
	.section	.nv.info,"",@"SHT_CUDA_INFO"
	.align	4


	//----- nvinfo : EIATTR_REGCOUNT
	.align		4
        /*0000*/ 	.byte	0x04, 0x2f
        /*0002*/ 	.short	(.L_1 - .L_0)
	.align		4
.L_0:
        /*0004*/ 	.word	index@(triton_poi_fused_replication_pad2d_0)
        /*0008*/ 	.word	0x0000000c


	//----- nvinfo : EIATTR_MIN_STACK_SIZE
	.align		4
.L_1:
        /*000c*/ 	.byte	0x04, 0x12
        /*000e*/ 	.short	(.L_3 - .L_2)
	.align		4
.L_2:
        /*0010*/ 	.word	index@(triton_poi_fused_replication_pad2d_0)
        /*0014*/ 	.word	0x00000000


	//----- nvinfo : EIATTR_FRAME_SIZE
	.align		4
.L_3:
        /*0018*/ 	.byte	0x04, 0x11
        /*001a*/ 	.short	(.L_5 - .L_4)
	.align		4
.L_4:
        /*001c*/ 	.word	index@(triton_poi_fused_replication_pad2d_0)
        /*0020*/ 	.word	0x00000000


	//----- nvinfo : EIATTR_MIN_STACK_SIZE
	.align		4
.L_5:
        /*0024*/ 	.byte	0x04, 0x12
        /*0026*/ 	.short	(.L_7 - .L_6)
	.align		4
.L_6:
        /*0028*/ 	.word	index@(triton_poi_fused_replication_pad2d_0)
        /*002c*/ 	.word	0x00000000
.L_7:


//--------------------- .nv.info.triton_poi_fused_replication_pad2d_0 --------------------------
	.section	.nv.info.triton_poi_fused_replication_pad2d_0,"",@"SHT_CUDA_INFO"
	.sectionflags	@""
	.align	4


	//----- nvinfo : EIATTR_CUDA_API_VERSION
	.align		4
        /*0000*/ 	.byte	0x04, 0x37
        /*0002*/ 	.short	(.L_9 - .L_8)
.L_8:
        /*0004*/ 	.word	0x0000007c


	//----- nvinfo : EIATTR_KPARAM_INFO
	.align		4
.L_9:
        /*0008*/ 	.byte	0x04, 0x17
        /*000a*/ 	.short	(.L_11 - .L_10)
.L_10:
        /*000c*/ 	.word	0x00000000
        /*0010*/ 	.short	0x0002
        /*0012*/ 	.short	0x0010
        /*0014*/ 	.byte	0x00, 0xf0, 0x11, 0x00


	//----- nvinfo : EIATTR_KPARAM_INFO
	.align		4
.L_11:
        /*0018*/ 	.byte	0x04, 0x17
        /*001a*/ 	.short	(.L_13 - .L_12)
.L_12:
        /*001c*/ 	.word	0x00000000
        /*0020*/ 	.short	0x0001
        /*0022*/ 	.short	0x0008
        /*0024*/ 	.byte	0x00, 0xf4, 0x21, 0x00


	//----- nvinfo : EIATTR_KPARAM_INFO
	.align		4
.L_13:
        /*0028*/ 	.byte	0x04, 0x17
        /*002a*/ 	.short	(.L_15 - .L_14)
.L_14:
        /*002c*/ 	.word	0x00000000
        /*0030*/ 	.short	0x0000
        /*0032*/ 	.short	0x0000
        /*0034*/ 	.byte	0x00, 0xf4, 0x21, 0x00


	//----- nvinfo : EIATTR_SPARSE_MMA_MASK
	.align		4
.L_15:
        /*0038*/ 	.byte	0x03, 0x50
        /*003a*/ 	.short	0x0000


	//----- nvinfo : EIATTR_MAXREG_COUNT
	.align		4
        /*003c*/ 	.byte	0x03, 0x1b
        /*003e*/ 	.short	0x00ff


	//----- nvinfo : EIATTR_EXIT_INSTR_OFFSETS
	.align		4
        /*0040*/ 	.byte	0x04, 0x1c
        /*0042*/ 	.short	(.L_17 - .L_16)


	//   ....[0]....
.L_16:
        /*0044*/ 	.word	0x000002f0


	//   ....[1]....
        /*0048*/ 	.word	0x00000310


	//----- nvinfo : EIATTR_REQNTID
	.align		4
.L_17:
        /*004c*/ 	.byte	0x04, 0x10
        /*004e*/ 	.short	(.L_19 - .L_18)
.L_18:
        /*0050*/ 	.word	0x00000080
        /*0054*/ 	.word	0x00000001
        /*0058*/ 	.word	0x00000001


	//----- nvinfo : EIATTR_CBANK_PARAM_SIZE
	.align		4
.L_19:
        /*005c*/ 	.byte	0x03, 0x19
        /*005e*/ 	.short	0x0014


	//----- nvinfo : EIATTR_PARAM_CBANK
	.align		4
        /*0060*/ 	.byte	0x04, 0x0a
        /*0062*/ 	.short	(.L_21 - .L_20)
	.align		4
.L_20:
        /*0064*/ 	.word	index@(.nv.constant0.triton_poi_fused_replication_pad2d_0)
        /*0068*/ 	.short	0x0210
        /*006a*/ 	.short	0x0014


	//----- nvinfo : EIATTR_SW_WAR
	.align		4
.L_21:
        /*006c*/ 	.byte	0x04, 0x36
        /*006e*/ 	.short	(.L_23 - .L_22)
.L_22:
        /*0070*/ 	.word	0x00000008
.L_23:


//--------------------- .nv.callgraph             --------------------------
	.section	.nv.callgraph,"",@"SHT_CUDA_CALLGRAPH"
	.align	4
	.sectionentsize	8
	.align		4
        /*0000*/ 	.word	0x00000000
	.align		4
        /*0004*/ 	.word	0xffffffff
	.align		4
        /*0008*/ 	.word	0x00000000
	.align		4
        /*000c*/ 	.word	0xfffffffe
	.align		4
        /*0010*/ 	.word	0x00000000
	.align		4
        /*0014*/ 	.word	0xfffffffd
	.align		4
        /*0018*/ 	.word	0x00000000
	.align		4
        /*001c*/ 	.word	0xfffffffc


//--------------------- .text.triton_poi_fused_replication_pad2d_0 --------------------------
	.section	.text.triton_poi_fused_replication_pad2d_0,"ax",@progbits
	.align	128
        .global         triton_poi_fused_replication_pad2d_0
        .type           triton_poi_fused_replication_pad2d_0,@function
        .size           triton_poi_fused_replication_pad2d_0,(.L_x_1 - triton_poi_fused_replication_pad2d_0)
        .other          triton_poi_fused_replication_pad2d_0,@"STO_CUDA_ENTRY STV_DEFAULT"
triton_poi_fused_replication_pad2d_0:
.text.triton_poi_fused_replication_pad2d_0:
[----:B------:R-:W0:Y:S02]  /*0000*/  LDC R1, c[0x0][0x28] ;  /* 0x00000a00ff017b82 */ /* 0x000e240000000800 */
[----:B------:R-:W1:Y:S01]  /*0010*/  S2R R0, SR_TID.X ;  /* 0x0000000000007919 */ /* 0x000e620000002100 */
[----:B------:R-:W-:Y:S01]  /*0020*/  ULDC.64 UR4, c[0x0][0x208] ;  /* 0x0000820000047ab9 */ /* 0x000fe20000000a00 */
[----:B------:R-:W2:Y:S01]  /*0030*/  S2R R3, SR_CTAID.X ;  /* 0x0000000000037919 */ /* 0x000ea20000002500 */
[----:B-1----:R-:W-:-:S05]  /*0040*/  IMAD.SHL.U32 R0, R0, 0x2, RZ ;  /* 0x0000000200007824 */ /* 0x002fca00078e00ff */
[----:B------:R-:W-:-:S05]  /*0050*/  LOP3.LUT R0, R0, 0xfe, RZ, 0xc0, !PT ;  /* 0x000000fe00007812 */ /* 0x000fca00078ec0ff */
[----:B--2---:R-:W-:-:S04]  /*0060*/  IMAD R0, R3, 0x100, R0 ;  /* 0x0000010003007824 */ /* 0x004fc800078e0200 */
[----:B------:R-:W-:-:S04]  /*0070*/  IMAD.HI R2, R0, 0x3e0f83e1, RZ ;  /* 0x3e0f83e100027827 */ /* 0x000fc800078e02ff */
[C---:B------:R-:W-:Y:S01]  /*0080*/  VIADD R4, R0.reuse, 0x1 ;  /* 0x0000000100047836 */ /* 0x040fe20000000000 */
[----:B------:R-:W-:Y:S01]  /*0090*/  SHF.R.U32.HI R3, RZ, 0x1f, R2 ;  /* 0x0000001fff037819 */ /* 0x000fe20000011602 */
[----:B------:R-:W-:-:S03]  /*00a0*/  IMAD.HI R8, R0, 0x3c2e1347, RZ ;  /* 0x3c2e134700087827 */ /* 0x000fc600078e02ff */
[----:B------:R-:W-:Y:S01]  /*00b0*/  LEA.HI.SX32 R5, R2, R3, 0x1c ;  /* 0x0000000302057211 */ /* 0x000fe200078fe2ff */
[----:B------:R-:W-:Y:S01]  /*00c0*/  IMAD.HI R2, R4, 0x3e0f83e1, RZ ;  /* 0x3e0f83e104027827 */ /* 0x000fe200078e02ff */
[----:B------:R-:W-:-:S03]  /*00d0*/  SHF.R.U32.HI R9, RZ, 0x1f, R8 ;  /* 0x0000001fff097819 */ /* 0x000fc60000011608 */
[----:B------:R-:W-:Y:S01]  /*00e0*/  IMAD.HI R3, R5, 0x3e0f83e1, RZ ;  /* 0x3e0f83e105037827 */ /* 0x000fe200078e02ff */
[----:B------:R-:W-:-:S04]  /*00f0*/  LEA.HI R9, R8, R9, RZ, 0x16 ;  /* 0x0000000908097211 */ /* 0x000fc800078fb0ff */
[----:B------:R-:W-:-:S04]  /*0100*/  SHF.R.U32.HI R6, RZ, 0x1f, R3 ;  /* 0x0000001fff067819 */ /* 0x000fc80000011603 */
[----:B------:R-:W-:Y:S02]  /*0110*/  LEA.HI.SX32 R6, R3, R6, 0x1c ;  /* 0x0000000603067211 */ /* 0x000fe400078fe2ff */
[----:B------:R-:W-:-:S03]  /*0120*/  SHF.R.U32.HI R3, RZ, 0x1f, R2 ;  /* 0x0000001fff037819 */ /* 0x000fc60000011602 */
[----:B------:R-:W-:Y:S01]  /*0130*/  IMAD R6, R6, -0x42, R5 ;  /* 0xffffffbe06067824 */ /* 0x000fe200078e0205 */
[----:B------:R-:W-:Y:S01]  /*0140*/  LEA.HI.SX32 R7, R2, R3, 0x1c ;  /* 0x0000000302077211 */ /* 0x000fe200078fe2ff */
[----:B------:R-:W-:Y:S01]  /*0150*/  IMAD R5, R5, -0x42, R0 ;  /* 0xffffffbe05057824 */ /* 0x000fe200078e0200 */
[----:B------:R-:W1:Y:S02]  /*0160*/  LDC.64 R2, c[0x0][0x210] ;  /* 0x00008400ff027b82 */ /* 0x000e640000000a00 */
[----:B------:R-:W-:Y:S01]  /*0170*/  VIMNMX R8, R6, 0x40, PT ;  /* 0x0000004006087848 */ /* 0x000fe20003fe0100 */
[----:B------:R-:W-:Y:S01]  /*0180*/  IMAD R7, R7, -0x42, R4 ;  /* 0xffffffbe07077824 */ /* 0x000fe200078e0204 */
[C---:B------:R-:W-:Y:S02]  /*0190*/  ISETP.GT.AND P1, PT, R5.reuse, 0x1, PT ;  /* 0x000000010500780c */ /* 0x040fe40003f24270 */
[----:B------:R-:W-:Y:S02]  /*01a0*/  VIMNMX R5, R5, 0x40, PT ;  /* 0x0000004005057848 */ /* 0x000fe40003fe0100 */
[----:B------:R-:W-:-:S02]  /*01b0*/  VIMNMX R4, R7, 0x40, PT ;  /* 0x0000004007047848 */ /* 0x000fc40003fe0100 */
[----:B------:R-:W-:Y:S01]  /*01c0*/  ISETP.GT.AND P0, PT, R6, 0x1, PT ;  /* 0x000000010600780c */ /* 0x000fe20003f04270 */
[----:B------:R-:W-:Y:S01]  /*01d0*/  VIADD R5, R5, 0xffffffff ;  /* 0xffffffff05057836 */ /* 0x000fe20000000000 */
[----:B------:R-:W-:Y:S01]  /*01e0*/  LEA R8, R8, 0xffffffc0, 0x6 ;  /* 0xffffffc008087811 */ /* 0x000fe200078e30ff */
[----:B------:R-:W-:Y:S01]  /*01f0*/  VIADD R4, R4, 0xffffffff ;  /* 0xffffffff04047836 */ /* 0x000fe20000000000 */
[----:B------:R-:W-:Y:S02]  /*0200*/  ISETP.GT.AND P2, PT, R7, 0x1, PT ;  /* 0x000000010700780c */ /* 0x000fe40003f44270 */
[----:B------:R-:W-:Y:S02]  /*0210*/  SEL R8, R8, RZ, P0 ;  /* 0x000000ff08087207 */ /* 0x000fe40000000000 */
[----:B------:R-:W-:Y:S02]  /*0220*/  SEL R5, R5, RZ, P1 ;  /* 0x000000ff05057207 */ /* 0x000fe40000800000 */
[----:B------:R-:W-:Y:S01]  /*0230*/  SEL R7, R4, RZ, P2 ;  /* 0x000000ff04077207 */ /* 0x000fe20001000000 */
[----:B------:R-:W-:Y:S01]  /*0240*/  IMAD R8, R9, 0x1000, R8 ;  /* 0x0000100009087824 */ /* 0x000fe200078e0208 */
[----:B------:R-:W-:-:S03]  /*0250*/  ISETP.GE.AND P0, PT, R0, 0x4410, PT ;  /* 0x000044100000780c */ /* 0x000fc60003f06270 */
[C---:B------:R-:W-:Y:S02]  /*0260*/  IMAD.IADD R5, R8.reuse, 0x1, R5 ;  /* 0x0000000108057824 */ /* 0x040fe400078e0205 */
[----:B------:R-:W-:Y:S01]  /*0270*/  IMAD.IADD R7, R8, 0x1, R7 ;  /* 0x0000000108077824 */ /* 0x000fe200078e0207 */
[----:B------:R-:W-:Y:S01]  /*0280*/  CS2R R8, SRZ ;  /* 0x0000000000087805 */ /* 0x000fe2000001ff00 */
[----:B-1----:R-:W-:-:S04]  /*0290*/  IMAD.WIDE R4, R5, 0x4, R2 ;  /* 0x0000000405047825 */ /* 0x002fc800078e0202 */
[----:B------:R-:W-:Y:S02]  /*02a0*/  IMAD.WIDE R2, R7, 0x4, R2 ;  /* 0x0000000407027825 */ /* 0x000fe400078e0202 */
[----:B------:R1:W5:Y:S01]  /*02b0*/  @!P0 LDG.E.EL R8, desc[UR4][R4.64] ;  /* 0x0000000404088981 */ /* 0x000362000c2e1900 */
[----:B------:R-:W2:Y:S03]  /*02c0*/  LDC.64 R6, c[0x0][0x218] ;  /* 0x00008600ff067b82 */ /* 0x000ea60000000a00 */
[----:B------:R1:W5:Y:S01]  /*02d0*/  @!P0 LDG.E.EL R9, desc[UR4][R2.64] ;  /* 0x0000000402098981 */ /* 0x000362000c2e1900 */
[----:B--2---:R-:W-:Y:S01]  /*02e0*/  IMAD.WIDE R6, R0, 0x4, R6 ;  /* 0x0000000400067825 */ /* 0x004fe200078e0206 */
[----:B-1----:R-:W-:Y:S06]  /*02f0*/  @P0 EXIT ;  /* 0x000000000000094d */ /* 0x002fec0003800000 */
[----:B-----5:R-:W-:Y:S01]  /*0300*/  STG.E.64 desc[UR4][R6.64], R8 ;  /* 0x0000000806007986 */ /* 0x020fe2000c101b04 */
[----:B------:R-:W-:Y:S05]  /*0310*/  EXIT ;  /* 0x000000000000794d */ /* 0x000fea0003800000 */
.L_x_0:
[----:B------:R-:W-:-:S00]  /*0320*/  BRA `(.L_x_0) ;  /* 0xfffffffc00fc7947 */ /* 0x000fc0000383ffff */
[----:B------:R-:W-:-:S00]  /*0330*/  NOP ;  /* 0x0000000000007918 */ /* 0x000fc00000000000 */
        /* <DEDUP_REMOVED lines=12> */
.L_x_1:


//--------------------- .nv.constant0.triton_poi_fused_replication_pad2d_0 --------------------------
	.section	.nv.constant0.triton_poi_fused_replication_pad2d_0,"a",@progbits
	.sectionflags	@""
	.align	4
.nv.constant0.triton_poi_fused_replication_pad2d_0:
	.zero		548
